//
// Generated by NVIDIA NVVM Compiler
//
// Compiler Build ID: CL-36424714
// Cuda compilation tools, release 13.0, V13.0.88
// Based on NVVM 20.0.0
//

.version 9.0
.target sm_100
.address_size 64

	// .globl	_Z12conv2dKernelPfS_S_iiiiiiii

.visible .entry _Z12conv2dKernelPfS_S_iiiiiiii(
	.param .u64 .ptr .align 1 _Z12conv2dKernelPfS_S_iiiiiiii_param_0,
	.param .u64 .ptr .align 1 _Z12conv2dKernelPfS_S_iiiiiiii_param_1,
	.param .u64 .ptr .align 1 _Z12conv2dKernelPfS_S_iiiiiiii_param_2,
	.param .u32 _Z12conv2dKernelPfS_S_iiiiiiii_param_3,
	.param .u32 _Z12conv2dKernelPfS_S_iiiiiiii_param_4,
	.param .u32 _Z12conv2dKernelPfS_S_iiiiiiii_param_5,
	.param .u32 _Z12conv2dKernelPfS_S_iiiiiiii_param_6,
	.param .u32 _Z12conv2dKernelPfS_S_iiiiiiii_param_7,
	.param .u32 _Z12conv2dKernelPfS_S_iiiiiiii_param_8,
	.param .u32 _Z12conv2dKernelPfS_S_iiiiiiii_param_9,
	.param .u32 _Z12conv2dKernelPfS_S_iiiiiiii_param_10
)
{
	.reg .pred 	%p<14>;
	.reg .b32 	%r<70>;
	.reg .b32 	%f<123>;
	.reg .b64 	%rd<27>;

	ld.param.u64 	%rd7, [_Z12conv2dKernelPfS_S_iiiiiiii_param_0];
	ld.param.u64 	%rd8, [_Z12conv2dKernelPfS_S_iiiiiiii_param_1];
	ld.param.u32 	%r31, [_Z12conv2dKernelPfS_S_iiiiiiii_param_4];
	ld.param.u32 	%r32, [_Z12conv2dKernelPfS_S_iiiiiiii_param_5];
	ld.param.u32 	%r33, [_Z12conv2dKernelPfS_S_iiiiiiii_param_6];
	ld.param.u32 	%r35, [_Z12conv2dKernelPfS_S_iiiiiiii_param_8];
	ld.param.u32 	%r37, [_Z12conv2dKernelPfS_S_iiiiiiii_param_10];
	cvta.to.global.u64 	%rd1, %rd8;
	cvta.to.global.u64 	%rd2, %rd7;
	mov.u32 	%r1, %ctaid.z;
	mov.u32 	%r2, %ctaid.y;
	mov.u32 	%r38, %ctaid.x;
	div.u32 	%r3, %r38, %r37;
	mul.lo.s32 	%r39, %r3, %r37;
	sub.s32 	%r4, %r38, %r39;
	setp.lt.s32 	%p1, %r31, 1;
	mov.f32 	%f121, 0f00000000;
	@%p1 bra 	$L__BB0_19;
	setp.lt.s32 	%p2, %r35, 1;
	@%p2 bra 	$L__BB0_19;
	and.b32  	%r5, %r35, 15;
	and.b32  	%r6, %r35, 7;
	and.b32  	%r7, %r35, 2147483632;
	and.b32  	%r8, %r35, 3;
	neg.s32 	%r9, %r7;
	add.s64 	%rd3, %rd1, 32;
	mul.lo.s32 	%r10, %r31, %r2;
	mul.lo.s32 	%r11, %r31, %r1;
	mov.f32 	%f121, 0f00000000;
	mov.b32 	%r62, 0;
$L__BB0_3:
	add.s32 	%r42, %r62, %r11;
	mad.lo.s32 	%r13, %r42, %r32, %r3;
	add.s32 	%r43, %r62, %r10;
	mul.lo.s32 	%r14, %r43, %r35;
	mov.b32 	%r63, 0;
$L__BB0_4:
	setp.lt.u32 	%p3, %r35, 16;
	add.s32 	%r45, %r13, %r63;
	mad.lo.s32 	%r16, %r45, %r33, %r4;
	add.s32 	%r46, %r63, %r14;
	mul.lo.s32 	%r17, %r46, %r35;
	mov.b32 	%r68, 0;
	@%p3 bra 	$L__BB0_7;
	mov.b32 	%r66, 0;
	mov.u32 	%r64, %r17;
	mov.u32 	%r65, %r9;
$L__BB0_6:
	.pragma "nounroll";
	mul.wide.s32 	%rd9, %r64, 4;
	add.s64 	%rd10, %rd3, %rd9;
	add.s32 	%r48, %r16, %r66;
	mul.wide.s32 	%rd11, %r48, 4;
	add.s64 	%rd12, %rd2, %rd11;
	ld.global.f32 	%f22, [%rd12];
	ld.global.f32 	%f23, [%rd10+-32];
	fma.rn.f32 	%f24, %f22, %f23, %f121;
	ld.global.f32 	%f25, [%rd12+4];
	ld.global.f32 	%f26, [%rd10+-28];
	fma.rn.f32 	%f27, %f25, %f26, %f24;
	ld.global.f32 	%f28, [%rd12+8];
	ld.global.f32 	%f29, [%rd10+-24];
	fma.rn.f32 	%f30, %f28, %f29, %f27;
	ld.global.f32 	%f31, [%rd12+12];
	ld.global.f32 	%f32, [%rd10+-20];
	fma.rn.f32 	%f33, %f31, %f32, %f30;
	ld.global.f32 	%f34, [%rd12+16];
	ld.global.f32 	%f35, [%rd10+-16];
	fma.rn.f32 	%f36, %f34, %f35, %f33;
	ld.global.f32 	%f37, [%rd12+20];
	ld.global.f32 	%f38, [%rd10+-12];
	fma.rn.f32 	%f39, %f37, %f38, %f36;
	ld.global.f32 	%f40, [%rd12+24];
	ld.global.f32 	%f41, [%rd10+-8];
	fma.rn.f32 	%f42, %f40, %f41, %f39;
	ld.global.f32 	%f43, [%rd12+28];
	ld.global.f32 	%f44, [%rd10+-4];
	fma.rn.f32 	%f45, %f43, %f44, %f42;
	ld.global.f32 	%f46, [%rd12+32];
	ld.global.f32 	%f47, [%rd10];
	fma.rn.f32 	%f48, %f46, %f47, %f45;
	ld.global.f32 	%f49, [%rd12+36];
	ld.global.f32 	%f50, [%rd10+4];
	fma.rn.f32 	%f51, %f49, %f50, %f48;
	ld.global.f32 	%f52, [%rd12+40];
	ld.global.f32 	%f53, [%rd10+8];
	fma.rn.f32 	%f54, %f52, %f53, %f51;
	ld.global.f32 	%f55, [%rd12+44];
	ld.global.f32 	%f56, [%rd10+12];
	fma.rn.f32 	%f57, %f55, %f56, %f54;
	ld.global.f32 	%f58, [%rd12+48];
	ld.global.f32 	%f59, [%rd10+16];
	fma.rn.f32 	%f60, %f58, %f59, %f57;
	ld.global.f32 	%f61, [%rd12+52];
	ld.global.f32 	%f62, [%rd10+20];
	fma.rn.f32 	%f63, %f61, %f62, %f60;
	ld.global.f32 	%f64, [%rd12+56];
	ld.global.f32 	%f65, [%rd10+24];
	fma.rn.f32 	%f66, %f64, %f65, %f63;
	ld.global.f32 	%f67, [%rd12+60];
	ld.global.f32 	%f68, [%rd10+28];
	fma.rn.f32 	%f121, %f67, %f68, %f66;
	add.s32 	%r66, %r66, 16;
	add.s32 	%r65, %r65, 16;
	add.s32 	%r64, %r64, 16;
	setp.ne.s32 	%p4, %r65, 0;
	mov.u32 	%r68, %r7;
	@%p4 bra 	$L__BB0_6;
$L__BB0_7:
	setp.eq.s32 	%p5, %r5, 0;
	@%p5 bra 	$L__BB0_17;
	add.s32 	%r49, %r5, -1;
	setp.lt.u32 	%p6, %r49, 7;
	@%p6 bra 	$L__BB0_10;
	add.s32 	%r50, %r16, %r68;
	mul.wide.s32 	%rd13, %r50, 4;
	add.s64 	%rd14, %rd2, %rd13;
	ld.global.f32 	%f70, [%rd14];
	add.s32 	%r51, %r68, %r17;
	mul.wide.s32 	%rd15, %r51, 4;
	add.s64 	%rd16, %rd1, %rd15;
	ld.global.f32 	%f71, [%rd16];
	fma.rn.f32 	%f72, %f70, %f71, %f121;
	ld.global.f32 	%f73, [%rd14+4];
	ld.global.f32 	%f74, [%rd16+4];
	fma.rn.f32 	%f75, %f73, %f74, %f72;
	ld.global.f32 	%f76, [%rd14+8];
	ld.global.f32 	%f77, [%rd16+8];
	fma.rn.f32 	%f78, %f76, %f77, %f75;
	ld.global.f32 	%f79, [%rd14+12];
	ld.global.f32 	%f80, [%rd16+12];
	fma.rn.f32 	%f81, %f79, %f80, %f78;
	ld.global.f32 	%f82, [%rd14+16];
	ld.global.f32 	%f83, [%rd16+16];
	fma.rn.f32 	%f84, %f82, %f83, %f81;
	ld.global.f32 	%f85, [%rd14+20];
	ld.global.f32 	%f86, [%rd16+20];
	fma.rn.f32 	%f87, %f85, %f86, %f84;
	ld.global.f32 	%f88, [%rd14+24];
	ld.global.f32 	%f89, [%rd16+24];
	fma.rn.f32 	%f90, %f88, %f89, %f87;
	ld.global.f32 	%f91, [%rd14+28];
	ld.global.f32 	%f92, [%rd16+28];
	fma.rn.f32 	%f121, %f91, %f92, %f90;
	add.s32 	%r68, %r68, 8;
$L__BB0_10:
	setp.eq.s32 	%p7, %r6, 0;
	@%p7 bra 	$L__BB0_17;
	add.s32 	%r52, %r6, -1;
	setp.lt.u32 	%p8, %r52, 3;
	@%p8 bra 	$L__BB0_13;
	add.s32 	%r53, %r16, %r68;
	mul.wide.s32 	%rd17, %r53, 4;
	add.s64 	%rd18, %rd2, %rd17;
	ld.global.f32 	%f94, [%rd18];
	add.s32 	%r54, %r68, %r17;
	mul.wide.s32 	%rd19, %r54, 4;
	add.s64 	%rd20, %rd1, %rd19;
	ld.global.f32 	%f95, [%rd20];
	fma.rn.f32 	%f96, %f94, %f95, %f121;
	ld.global.f32 	%f97, [%rd18+4];
	ld.global.f32 	%f98, [%rd20+4];
	fma.rn.f32 	%f99, %f97, %f98, %f96;
	ld.global.f32 	%f100, [%rd18+8];
	ld.global.f32 	%f101, [%rd20+8];
	fma.rn.f32 	%f102, %f100, %f101, %f99;
	ld.global.f32 	%f103, [%rd18+12];
	ld.global.f32 	%f104, [%rd20+12];
	fma.rn.f32 	%f121, %f103, %f104, %f102;
	add.s32 	%r68, %r68, 4;
$L__BB0_13:
	setp.eq.s32 	%p9, %r8, 0;
	@%p9 bra 	$L__BB0_17;
	setp.eq.s32 	%p10, %r8, 1;
	add.s32 	%r55, %r16, %r68;
	mul.wide.s32 	%rd21, %r55, 4;
	add.s64 	%rd4, %rd2, %rd21;
	ld.global.f32 	%f105, [%rd4];
	add.s32 	%r56, %r68, %r17;
	mul.wide.s32 	%rd22, %r56, 4;
	add.s64 	%rd5, %rd1, %rd22;
	ld.global.f32 	%f106, [%rd5];
	fma.rn.f32 	%f121, %f105, %f106, %f121;
	@%p10 bra 	$L__BB0_17;
	setp.eq.s32 	%p11, %r8, 2;
	ld.global.f32 	%f107, [%rd4+4];
	ld.global.f32 	%f108, [%rd5+4];
	fma.rn.f32 	%f121, %f107, %f108, %f121;
	@%p11 bra 	$L__BB0_17;
	ld.global.f32 	%f109, [%rd4+8];
	ld.global.f32 	%f110, [%rd5+8];
	fma.rn.f32 	%f121, %f109, %f110, %f121;
$L__BB0_17:
	add.s32 	%r63, %r63, 1;
	setp.ne.s32 	%p12, %r63, %r35;
	@%p12 bra 	$L__BB0_4;
	add.s32 	%r62, %r62, 1;
	setp.ne.s32 	%p13, %r62, %r31;
	@%p13 bra 	$L__BB0_3;
$L__BB0_19:
	ld.param.u32 	%r61, [_Z12conv2dKernelPfS_S_iiiiiiii_param_9];
	ld.param.u32 	%r60, [_Z12conv2dKernelPfS_S_iiiiiiii_param_7];
	ld.param.u64 	%rd26, [_Z12conv2dKernelPfS_S_iiiiiiii_param_2];
	cvta.to.global.u64 	%rd23, %rd26;
	mad.lo.s32 	%r57, %r60, %r1, %r2;
	mad.lo.s32 	%r58, %r57, %r61, %r3;
	mad.lo.s32 	%r59, %r58, %r37, %r4;
	mul.wide.s32 	%rd24, %r59, 4;
	add.s64 	%rd25, %rd23, %rd24;
	st.global.f32 	[%rd25], %f121;
	ret;

}


// ===== COMPILED SASS (sm_100) =====

	.target	sm_100

	.elftype	@"ET_EXEC"


//--------------------- .note.nv.tkinfo           --------------------------
	.section	.note.nv.tkinfo,"",@"SHT_NOTE"
	.sectionflags	@"SHF_NOTE_NV_TKINFO"
	.tkinfo
        /*0018*/ 	.word	0x00000002
        /*0030*/ 	.string	""
        /*0030*/ 	.string	"ptxas"
        /*0030*/ 	.string	"Cuda compilation tools, release 13.0, V13.0.88"
        /*0030*/ 	.string	"Build cuda_13.0.r13.0/compiler.36424714_0"
        /*0030*/ 	.string	"-arch sm_100 -m 64 "



//--------------------- .note.nv.cuinfo           --------------------------
	.section	.note.nv.cuinfo,"",@"SHT_NOTE"
	.sectionflags	@"SHF_NOTE_NV_CUINFO"
        /*0018*/ 	.short	0x0002
        /*001a*/ 	.short	0x0064
        /*001c*/ 	.short	0x0082
	.zero		2


//--------------------- .nv.info                  --------------------------
	.section	.nv.info,"",@"SHT_CUDA_INFO"
	.align	4


	//----- nvinfo : EIATTR_REGCOUNT
	.align		4
        /*0000*/ 	.byte	0x04, 0x2f
        /*0002*/ 	.short	(.L_1 - .L_0)
	.align		4
.L_0:
        /*0004*/ 	.word	index@(_Z12conv2dKernelPfS_S_iiiiiiii)
        /*0008*/ 	.word	0x00000020


	//----- nvinfo : EIATTR_FRAME_SIZE
	.align		4
.L_1:
        /*000c*/ 	.byte	0x04, 0x11
        /*000e*/ 	.short	(.L_3 - .L_2)
	.align		4
.L_2:
        /*0010*/ 	.word	index@(_Z12conv2dKernelPfS_S_iiiiiiii)
        /*0014*/ 	.word	0x00000000


	//----- nvinfo : EIATTR_MIN_STACK_SIZE
	.align		4
.L_3:
        /*0018*/ 	.byte	0x04, 0x12
        /*001a*/ 	.short	(.L_5 - .L_4)
	.align		4
.L_4:
        /*001c*/ 	.word	index@(_Z12conv2dKernelPfS_S_iiiiiiii)
        /*0020*/ 	.word	0x00000000
.L_5:


//--------------------- .nv.compat                --------------------------
	.section	.nv.compat,"",@"SHT_CUDA_COMPAT_INFO"
	.align	4
        /*0000*/ 	.byte	0x02, 0x09, 0x00, 0x00, 0x02, 0x02, 0x01, 0x00, 0x02, 0x05, 0x05, 0x00, 0x03, 0x07, 0x01, 0x01
        /*0010*/ 	.byte	0x02, 0x03, 0x00, 0x00, 0x02, 0x06, 0x01, 0x00, 0x04, 0x0b, 0x08, 0x00, 0x09, 0x00, 0x00, 0x00
        /*0020*/ 	.byte	0x00, 0x00, 0x00, 0x00


//--------------------- .nv.info._Z12conv2dKernelPfS_S_iiiiiiii --------------------------
	.section	.nv.info._Z12conv2dKernelPfS_S_iiiiiiii,"",@"SHT_CUDA_INFO"
	.sectionflags	@""
	.align	4


	//----- nvinfo : EIATTR_CUDA_API_VERSION
	.align		4
        /*0000*/ 	.byte	0x04, 0x37
        /*0002*/ 	.short	(.L_7 - .L_6)
.L_6:
        /*0004*/ 	.word	0x00000082


	//----- nvinfo : EIATTR_KPARAM_INFO
	.align		4
.L_7:
        /*0008*/ 	.byte	0x04, 0x17
        /*000a*/ 	.short	(.L_9 - .L_8)
.L_8:
        /*000c*/ 	.word	0x00000000
        /*0010*/ 	.short	0x000a
        /*0012*/ 	.short	0x0034
        /*0014*/ 	.byte	0x00, 0xf0, 0x11, 0x00


	//----- nvinfo : EIATTR_KPARAM_INFO
	.align		4
.L_9:
        /*0018*/ 	.byte	0x04, 0x17
        /*001a*/ 	.short	(.L_11 - .L_10)
.L_10:
        /*001c*/ 	.word	0x00000000
        /*0020*/ 	.short	0x0009
        /*0022*/ 	.short	0x0030
        /*0024*/ 	.byte	0x00, 0xf0, 0x11, 0x00


	//----- nvinfo : EIATTR_KPARAM_INFO
	.align		4
.L_11:
        /*0028*/ 	.byte	0x04, 0x17
        /*002a*/ 	.short	(.L_13 - .L_12)
.L_12:
        /*002c*/ 	.word	0x00000000
        /*0030*/ 	.short	0x0008
        /*0032*/ 	.short	0x002c
        /*0034*/ 	.byte	0x00, 0xf0, 0x11, 0x00


	//----- nvinfo : EIATTR_KPARAM_INFO
	.align		4
.L_13:
        /*0038*/ 	.byte	0x04, 0x17
        /*003a*/ 	.short	(.L_15 - .L_14)
.L_14:
        /*003c*/ 	.word	0x00000000
        /*0040*/ 	.short	0x0007
        /*0042*/ 	.short	0x0028
        /*0044*/ 	.byte	0x00, 0xf0, 0x11, 0x00


	//----- nvinfo : EIATTR_KPARAM_INFO
	.align		4
.L_15:
        /*0048*/ 	.byte	0x04, 0x17
        /*004a*/ 	.short	(.L_17 - .L_16)
.L_16:
        /*004c*/ 	.word	0x00000000
        /*0050*/ 	.short	0x0006
        /*0052*/ 	.short	0x0024
        /*0054*/ 	.byte	0x00, 0xf0, 0x11, 0x00


	//----- nvinfo : EIATTR_KPARAM_INFO
	.align		4
.L_17:
        /*0058*/ 	.byte	0x04, 0x17
        /*005a*/ 	.short	(.L_19 - .L_18)
.L_18:
        /*005c*/ 	.word	0x00000000
        /*0060*/ 	.short	0x0005
        /*0062*/ 	.short	0x0020
        /*0064*/ 	.byte	0x00, 0xf0, 0x11, 0x00


	//----- nvinfo : EIATTR_KPARAM_INFO
	.align		4
.L_19:
        /*0068*/ 	.byte	0x04, 0x17
        /*006a*/ 	.short	(.L_21 - .L_20)
.L_20:
        /*006c*/ 	.word	0x00000000
        /*0070*/ 	.short	0x0004
        /*0072*/ 	.short	0x001c
        /*0074*/ 	.byte	0x00, 0xf0, 0x11, 0x00


	//----- nvinfo : EIATTR_KPARAM_INFO
	.align		4
.L_21:
        /*0078*/ 	.byte	0x04, 0x17
        /*007a*/ 	.short	(.L_23 - .L_22)
.L_22:
        /*007c*/ 	.word	0x00000000
        /*0080*/ 	.short	0x0003
        /*0082*/ 	.short	0x0018
        /*0084*/ 	.byte	0x00, 0xf0, 0x11, 0x00


	//----- nvinfo : EIATTR_KPARAM_INFO
	.align		4
.L_23:
        /*0088*/ 	.byte	0x04, 0x17
        /*008a*/ 	.short	(.L_25 - .L_24)
.L_24:
        /*008c*/ 	.word	0x00000000
        /*0090*/ 	.short	0x0002
        /*0092*/ 	.short	0x0010
        /*0094*/ 	.byte	0x00, 0xf5, 0x21, 0x00


	//----- nvinfo : EIATTR_KPARAM_INFO
	.align		4
.L_25:
        /*0098*/ 	.byte	0x04, 0x17
        /*009a*/ 	.short	(.L_27 - .L_26)
.L_26:
        /*009c*/ 	.word	0x00000000
        /*00a0*/ 	.short	0x0001
        /*00a2*/ 	.short	0x0008
        /*00a4*/ 	.byte	0x00, 0xf5, 0x21, 0x00


	//----- nvinfo : EIATTR_KPARAM_INFO
	.align		4
.L_27:
        /*00a8*/ 	.byte	0x04, 0x17
        /*00aa*/ 	.short	(.L_29 - .L_28)
.L_28:
        /*00ac*/ 	.word	0x00000000
        /*00b0*/ 	.short	0x0000
        /*00b2*/ 	.short	0x0000
        /*00b4*/ 	.byte	0x00, 0xf5, 0x21, 0x00


	//----- nvinfo : EIATTR_SPARSE_MMA_MASK
	.align		4
.L_29:
        /*00b8*/ 	.byte	0x03, 0x50
        /*00ba*/ 	.short	0x0000


	//----- nvinfo : EIATTR_MAXREG_COUNT
	.align		4
        /*00bc*/ 	.byte	0x03, 0x1b
        /*00be*/ 	.short	0x00ff


	//----- nvinfo : EIATTR_MERCURY_ISA_VERSION
	.align		4
        /*00c0*/ 	.byte	0x03, 0x5f
        /*00c2*/ 	.short	0x0101


	//----- nvinfo : EIATTR_VRC_CTA_INIT_COUNT
	.align		4
        /*00c4*/ 	.byte	0x02, 0x4a
	.zero		1
	.zero		1


	//----- nvinfo : EIATTR_EXIT_INSTR_OFFSETS
	.align		4
        /*00c8*/ 	.byte	0x04, 0x1c
        /*00ca*/ 	.short	(.L_31 - .L_30)


	//   ....[0]....
.L_30:
        /*00cc*/ 	.word	0x00000d60


	//----- nvinfo : EIATTR_CBANK_PARAM_SIZE
	.align		4
.L_31:
        /*00d0*/ 	.byte	0x03, 0x19
        /*00d2*/ 	.short	0x0038


	//----- nvinfo : EIATTR_PARAM_CBANK
	.align		4
        /*00d4*/ 	.byte	0x04, 0x0a
        /*00d6*/ 	.short	(.L_33 - .L_32)
	.align		4
.L_32:
        /*00d8*/ 	.word	index@(.nv.constant0._Z12conv2dKernelPfS_S_iiiiiiii)
        /*00dc*/ 	.short	0x0380
        /*00de*/ 	.short	0x0038


	//----- nvinfo : EIATTR_SW_WAR
	.align		4
.L_33:
        /*00e0*/ 	.byte	0x04, 0x36
        /*00e2*/ 	.short	(.L_35 - .L_34)
.L_34:
        /*00e4*/ 	.word	0x00000008
.L_35:


//--------------------- .nv.callgraph             --------------------------
	.section	.nv.callgraph,"",@"SHT_CUDA_CALLGRAPH"
	.align	4
	.sectionentsize	8
	.align		4
        /*0000*/ 	.word	0x00000000
	.align		4
        /*0004*/ 	.word	0xffffffff
	.align		4
        /*0008*/ 	.word	0x00000000
	.align		4
        /*000c*/ 	.word	0xfffffffe
	.align		4
        /*0010*/ 	.word	0x00000000
	.align		4
        /*0014*/ 	.word	0xfffffffd
	.align		4
        /*0018*/ 	.word	0x00000000
	.align		4
        /*001c*/ 	.word	0xfffffffc


//--------------------- .text._Z12conv2dKernelPfS_S_iiiiiiii --------------------------
	.section	.text._Z12conv2dKernelPfS_S_iiiiiiii,"ax",@progbits
	.align	128
        .global         _Z12conv2dKernelPfS_S_iiiiiiii
        .type           _Z12conv2dKernelPfS_S_iiiiiiii,@function
        .size           _Z12conv2dKernelPfS_S_iiiiiiii,(.L_x_9 - _Z12conv2dKernelPfS_S_iiiiiiii)
        .other          _Z12conv2dKernelPfS_S_iiiiiiii,@"STO_CUDA_ENTRY STV_DEFAULT"
_Z12conv2dKernelPfS_S_iiiiiiii:
.text._Z12conv2dKernelPfS_S_iiiiiiii:
[----:B------:R-:W-:Y:S08]  /*0000*/  LDC R1, c[0x0][0x37c] ;  /* 0x0000df00ff017b82 */ /* 0x000ff00000000800 */
[----:B------:R-:W0:Y:S01]  /*0010*/  LDC R5, c[0x0][0x3b4] ;  /* 0x0000ed00ff057b82 */ /* 0x000e220000000800 */
[----:B------:R-:W1:Y:S01]  /*0020*/  LDCU.64 UR12, c[0x0][0x358] ;  /* 0x00006b00ff0c77ac */ /* 0x000e620008000a00 */
[----:B------:R-:W-:-:S06]  /*0030*/  MOV R14, RZ ;  /* 0x000000ff000e7202 */ /* 0x000fcc0000000f00 */
[----:B------:R-:W2:Y:S08]  /*0040*/  S2UR UR4, SR_CTAID.X ;  /* 0x00000000000479c3 */ /* 0x000eb00000002500 */
[----:B------:R-:W3:Y:S01]  /*0050*/  LDC R9, c[0x0][0x3ac] ;  /* 0x0000eb00ff097b82 */ /* 0x000ee20000000800 */
[----:B0-----:R-:W0:Y:S01]  /*0060*/  I2F.U32.RP R0, R5 ;  /* 0x0000000500007306 */ /* 0x001e220000209000 */
[----:B------:R-:W-:-:S06]  /*0070*/  ISETP.NE.U32.AND P1, PT, R5, RZ, PT ;  /* 0x000000ff0500720c */ /* 0x000fcc0003f25070 */
[----:B------:R-:W4:Y:S08]  /*0080*/  S2UR UR7, SR_CTAID.Z ;  /* 0x00000000000779c3 */ /* 0x000f300000002700 */
[----:B------:R-:W1:Y:S01]  /*0090*/  S2UR UR8, SR_CTAID.Y ;  /* 0x00000000000879c3 */ /* 0x000e620000002600 */
[----:B0-----:R-:W0:Y:S02]  /*00a0*/  MUFU.RCP R0, R0 ;  /* 0x0000000000007308 */ /* 0x001e240000001000 */
[----:B0-----:R-:W-:-:S06]  /*00b0*/  IADD3 R2, PT, PT, R0, 0xffffffe, RZ ;  /* 0x0ffffffe00027810 */ /* 0x001fcc0007ffe0ff */
[----:B------:R0:W5:Y:S02]  /*00c0*/  F2I.FTZ.U32.TRUNC.NTZ R3, R2 ;  /* 0x0000000200037305 */ /* 0x000164000021f000 */
[----:B0-----:R-:W-:Y:S01]  /*00d0*/  HFMA2 R2, -RZ, RZ, 0, 0 ;  /* 0x00000000ff027431 */ /* 0x001fe200000001ff */
[----:B-----5:R-:W-:-:S05]  /*00e0*/  IADD3 R4, PT, PT, RZ, -R3, RZ ;  /* 0x80000003ff047210 */ /* 0x020fca0007ffe0ff */
[----:B------:R-:W-:-:S04]  /*00f0*/  IMAD R7, R4, R5, RZ ;  /* 0x0000000504077224 */ /* 0x000fc800078e02ff */
[----:B------:R-:W-:Y:S02]  /*0100*/  IMAD.HI.U32 R3, R3, R7, R2 ;  /* 0x0000000703037227 */ /* 0x000fe400078e0002 */
[----:B------:R-:W0:Y:S04]  /*0110*/  LDC R2, c[0x0][0x39c] ;  /* 0x0000e700ff027b82 */ /* 0x000e280000000800 */
[----:B--2---:R-:W-:-:S05]  /*0120*/  IMAD.HI.U32 R7, R3, UR4, RZ ;  /* 0x0000000403077c27 */ /* 0x004fca000f8e00ff */
[----:B------:R-:W-:-:S05]  /*0130*/  IADD3 R4, PT, PT, -R7, RZ, RZ ;  /* 0x000000ff07047210 */ /* 0x000fca0007ffe1ff */
[----:B------:R-:W-:-:S05]  /*0140*/  IMAD R0, R5, R4, UR4 ;  /* 0x0000000405007e24 */ /* 0x000fca000f8e0204 */
[----:B------:R-:W-:-:S13]  /*0150*/  ISETP.GE.U32.AND P0, PT, R0, R5, PT ;  /* 0x000000050000720c */ /* 0x000fda0003f06070 */
[-C--:B------:R-:W-:Y:S02]  /*0160*/  @P0 IADD3 R0, PT, PT, R0, -R5.reuse, RZ ;  /* 0x8000000500000210 */ /* 0x080fe40007ffe0ff */
[----:B------:R-:W-:Y:S02]  /*0170*/  @P0 IADD3 R7, PT, PT, R7, 0x1, RZ ;  /* 0x0000000107070810 */ /* 0x000fe40007ffe0ff */
[----:B------:R-:W-:Y:S02]  /*0180*/  ISETP.GE.U32.AND P2, PT, R0, R5, PT ;  /* 0x000000050000720c */ /* 0x000fe40003f46070 */
[----:B---3--:R-:W-:-:S04]  /*0190*/  ISETP.GE.AND P0, PT, R9, 0x1, PT ;  /* 0x000000010900780c */ /* 0x008fc80003f06270 */
[----:B0-----:R-:W-:-:S07]  /*01a0*/  ISETP.LT.OR P0, PT, R2, 0x1, !P0 ;  /* 0x000000010200780c */ /* 0x001fce0004701670 */
[----:B------:R-:W-:Y:S02]  /*01b0*/  @P2 IADD3 R7, PT, PT, R7, 0x1, RZ ;  /* 0x0000000107072810 */ /* 0x000fe40007ffe0ff */
[----:B------:R-:W-:-:S04]  /*01c0*/  @!P1 LOP3.LUT R7, RZ, R5, RZ, 0x33, !PT ;  /* 0x00000005ff079212 */ /* 0x000fc800078e33ff */
[----:B------:R-:W-:-:S05]  /*01d0*/  IADD3 R0, PT, PT, -R7, RZ, RZ ;  /* 0x000000ff07007210 */ /* 0x000fca0007ffe1ff */
[----:B------:R-:W-:Y:S01]  /*01e0*/  IMAD R0, R5, R0, UR4 ;  /* 0x0000000405007e24 */ /* 0x000fe2000f8e0200 */
[----:B-1--4-:R-:W-:Y:S06]  /*01f0*/  @P0 BRA `(.L_x_0) ;  /* 0x0000000800b80947 */ /* 0x012fec0003800000 */
[----:B------:R-:W0:Y:S01]  /*0200*/  LDCU.64 UR4, c[0x0][0x388] ;  /* 0x00007100ff0477ac */ /* 0x000e220008000a00 */
[C---:B------:R-:W-:Y:S02]  /*0210*/  LOP3.LUT R8, R9.reuse, 0x7ffffff0, RZ, 0xc0, !PT ;  /* 0x7ffffff009087812 */ /* 0x040fe400078ec0ff */
[C---:B------:R-:W-:Y:S02]  /*0220*/  LOP3.LUT R20, R9.reuse, 0xf, RZ, 0xc0, !PT ;  /* 0x0000000f09147812 */ /* 0x040fe400078ec0ff */
[C---:B------:R-:W-:Y:S02]  /*0230*/  LOP3.LUT R21, R9.reuse, 0x7, RZ, 0xc0, !PT ;  /* 0x0000000709157812 */ /* 0x040fe400078ec0ff */
[----:B------:R-:W-:Y:S02]  /*0240*/  LOP3.LUT R9, R9, 0x3, RZ, 0xc0, !PT ;  /* 0x0000000309097812 */ /* 0x000fe400078ec0ff */
[----:B------:R-:W-:Y:S02]  /*0250*/  MOV R14, RZ ;  /* 0x000000ff000e7202 */ /* 0x000fe40000000f00 */
[----:B------:R-:W-:Y:S01]  /*0260*/  IADD3 R10, PT, PT, -R8, RZ, RZ ;  /* 0x000000ff080a7210 */ /* 0x000fe20007ffe1ff */
[----:B0-----:R-:W-:-:S03]  /*0270*/  UIADD3 UR9, UP0, UPT, UR4, 0x20, URZ ;  /* 0x0000002004097890 */ /* 0x001fc6000ff1e0ff */
[----:B------:R-:W-:Y:S01]  /*0280*/  UMOV UR4, URZ ;  /* 0x000000ff00047c82 */ /* 0x000fe20008000000 */
[----:B------:R-:W-:-:S12]  /*0290*/  UIADD3.X UR10, UPT, UPT, URZ, UR5, URZ, UP0, !UPT ;  /* 0x00000005ff0a7290 */ /* 0x000fd800087fe4ff */
.L_x_7:
[----:B------:R-:W0:Y:S01]  /*02a0*/  LDCU UR6, c[0x0][0x39c] ;  /* 0x00007380ff0677ac */ /* 0x000e220008000800 */
[----:B------:R-:W1:Y:S01]  /*02b0*/  LDC R2, c[0x0][0x3a0] ;  /* 0x0000e800ff027b82 */ /* 0x000e620000000800 */
[----:B0-----:R-:W-:Y:S02]  /*02c0*/  UIMAD UR5, UR7, UR6, UR4 ;  /* 0x00000006070572a4 */ /* 0x001fe4000f8e0204 */
[----:B------:R-:W-:Y:S02]  /*02d0*/  UIMAD UR15, UR8, UR6, UR4 ;  /* 0x00000006080f72a4 */ /* 0x000fe4000f8e0204 */
[----:B------:R-:W-:Y:S02]  /*02e0*/  UIADD3 UR4, UPT, UPT, UR4, 0x1, URZ ;  /* 0x0000000104047890 */ /* 0x000fe4000fffe0ff */
[----:B-1----:R-:W-:Y:S02]  /*02f0*/  IMAD R11, R2, UR5, R7 ;  /* 0x00000005020b7c24 */ /* 0x002fe4000f8e0207 */
[----:B------:R-:W-:Y:S01]  /*0300*/  UISETP.NE.AND UP1, UPT, UR4, UR6, UPT ;  /* 0x000000060400728c */ /* 0x000fe2000bf25270 */
[----:B------:R-:W-:-:S10]  /*0310*/  UMOV UR5, URZ ;  /* 0x000000ff00057c82 */ /* 0x000fd40008000000 */
.L_x_6:
[----:B------:R-:W0:Y:S01]  /*0320*/  LDCU UR16, c[0x0][0x3ac] ;  /* 0x00007580ff1077ac */ /* 0x000e220008000800 */
[----:B------:R-:W-:Y:S01]  /*0330*/  IADD3 R3, PT, PT, R11, UR5, RZ ;  /* 0x000000050b037c10 */ /* 0x000fe2000fffe0ff */
[----:B------:R-:W-:Y:S01]  /*0340*/  HFMA2 R13, -RZ, RZ, 0, 0 ;  /* 0x00000000ff0d7431 */ /* 0x000fe200000001ff */
[----:B------:R-:W1:Y:S01]  /*0350*/  LDCU UR14, c[0x0][0x3a4] ;  /* 0x00007480ff0e77ac */ /* 0x000e620008000800 */
[----:B0-----:R-:W-:Y:S02]  /*0360*/  UISETP.GE.U32.AND UP0, UPT, UR16, 0x10, UPT ;  /* 0x000000101000788c */ /* 0x001fe4000bf06070 */
[----:B------:R-:W-:Y:S02]  /*0370*/  UIMAD UR6, UR15, UR16, UR5 ;  /* 0x000000100f0672a4 */ /* 0x000fe4000f8e0205 */
[----:B------:R-:W-:Y:S01]  /*0380*/  UIADD3 UR5, UPT, UPT, UR5, 0x1, URZ ;  /* 0x0000000105057890 */ /* 0x000fe2000fffe0ff */
[----:B-1----:R-:W-:Y:S01]  /*0390*/  IMAD R6, R3, UR14, R0 ;  /* 0x0000000e03067c24 */ /* 0x002fe2000f8e0200 */
[----:B------:R-:W-:-:S02]  /*03a0*/  UIMAD UR11, UR6, UR16, URZ ;  /* 0x00000010060b72a4 */ /* 0x000fc4000f8e02ff */
[----:B------:R-:W-:Y:S01]  /*03b0*/  UISETP.NE.AND UP2, UPT, UR5, UR16, UPT ;  /* 0x000000100500728c */ /* 0x000fe2000bf45270 */
[----:B------:R-:W-:Y:S10]  /*03c0*/  BRA.U !UP0, `(.L_x_1) ;  /* 0x0000000108fc7547 */ /* 0x000ff4000b800000 */
[----:B------:R-:W-:Y:S01]  /*03d0*/  MOV R13, UR11 ;  /* 0x0000000b000d7c02 */ /* 0x000fe20008000f00 */
[----:B------:R-:W-:Y:S01]  /*03e0*/  UMOV UR6, URZ ;  /* 0x000000ff00067c82 */ /* 0x000fe20008000000 */
[----:B------:R-:W-:-:S07]  /*03f0*/  MOV R12, R10 ;  /* 0x0000000a000c7202 */ /* 0x000fce0000000f00 */
.L_x_2:
[----:B------:R-:W0:Y:S01]  /*0400*/  LDC.64 R2, c[0x0][0x380] ;  /* 0x0000e000ff027b82 */ /* 0x000e220000000a00 */
[----:B------:R-:W-:Y:S02]  /*0410*/  IADD3 R15, PT, PT, R6, UR6, RZ ;  /* 0x00000006060f7c10 */ /* 0x000fe4000fffe0ff */
[----:B------:R-:W-:Y:S02]  /*0420*/  MOV R4, UR9 ;  /* 0x0000000900047c02 */ /* 0x000fe40008000f00 */
[----:B------:R-:W-:-:S03]  /*0430*/  MOV R5, UR10 ;  /* 0x0000000a00057c02 */ /* 0x000fc60008000f00 */
[----:B------:R-:W-:-:S05]  /*0440*/  IMAD.WIDE R4, R13, 0x4, R4 ;  /* 0x000000040d047825 */ /* 0x000fca00078e0204 */
[----:B------:R-:W2:Y:S04]  /*0450*/  LDG.E R24, desc[UR12][R4.64+-0x20] ;  /* 0xffffe00c04187981 */ /* 0x000ea8000c1e1900 */
[----:B------:R-:W3:Y:S04]  /*0460*/  LDG.E R25, desc[UR12][R4.64+-0x1c] ;  /* 0xffffe40c04197981 */ /* 0x000ee8000c1e1900 */
[----:B------:R-:W4:Y:S01]  /*0470*/  LDG.E R22, desc[UR12][R4.64+-0x18] ;  /* 0xffffe80c04167981 */ /* 0x000f22000c1e1900 */
[----:B0-----:R-:W-:-:S03]  /*0480*/  IMAD.WIDE R2, R15, 0x4, R2 ;  /* 0x000000040f027825 */ /* 0x001fc600078e0202 */
[----:B------:R-:W5:Y:S04]  /*0490*/  LDG.E R19, desc[UR12][R4.64+-0x14] ;  /* 0xffffec0c04137981 */ /* 0x000f68000c1e1900 */
[----:B------:R-:W2:Y:S04]  /*04a0*/  LDG.E R15, desc[UR12][R2.64] ;  /* 0x0000000c020f7981 */ /* 0x000ea8000c1e1900 */
[----:B------:R-:W3:Y:S04]  /*04b0*/  LDG.E R26, desc[UR12][R2.64+0x4] ;  /* 0x0000040c021a7981 */ /* 0x000ee8000c1e1900 */
[----:B------:R-:W4:Y:S04]  /*04c0*/  LDG.E R23, desc[UR12][R2.64+0x8] ;  /* 0x0000080c02177981 */ /* 0x000f28000c1e1900 */
[----:B------:R-:W5:Y:S04]  /*04d0*/  LDG.E R18, desc[UR12][R2.64+0xc] ;  /* 0x00000c0c02127981 */ /* 0x000f68000c1e1900 */
[----:B------:R-:W5:Y:S04]  /*04e0*/  LDG.E R16, desc[UR12][R2.64+0x10] ;  /* 0x0000100c02107981 */ /* 0x000f68000c1e1900 */
[----:B------:R-:W5:Y:S01]  /*04f0*/  LDG.E R17, desc[UR12][R4.64+-0x10] ;  /* 0xfffff00c04117981 */ /* 0x000f62000c1e1900 */
[----:B--2---:R-:W-:-:S03]  /*0500*/  FFMA R15, R15, R24, R14 ;  /* 0x000000180f0f7223 */ /* 0x004fc6000000000e */
[----:B------:R-:W2:Y:S01]  /*0510*/  LDG.E R14, desc[UR12][R2.64+0x14] ;  /* 0x0000140c020e7981 */ /* 0x000ea2000c1e1900 */
[----:B---3--:R-:W-:-:S03]  /*0520*/  FFMA R26, R26, R25, R15 ;  /* 0x000000191a1a7223 */ /* 0x008fc6000000000f */
[----:B------:R-:W2:Y:S01]  /*0530*/  LDG.E R15, desc[UR12][R4.64+-0xc] ;  /* 0xfffff40c040f7981 */ /* 0x000ea2000c1e1900 */
[----:B----4-:R-:W-:-:S03]  /*0540*/  FFMA R25, R23, R22, R26 ;  /* 0x0000001617197223 */ /* 0x010fc6000000001a */
[----:B------:R-:W3:Y:S01]  /*0550*/  LDG.E R22, desc[UR12][R2.64+0x18] ;  /* 0x0000180c02167981 */ /* 0x000ee2000c1e1900 */
[----:B-----5:R-:W-:-:S03]  /*0560*/  FFMA R25, R18, R19, R25 ;  /* 0x0000001312197223 */ /* 0x020fc60000000019 */
[----:B------:R-:W3:Y:S04]  /*0570*/  LDG.E R23, desc[UR12][R4.64+-0x8] ;  /* 0xfffff80c04177981 */ /* 0x000ee8000c1e1900 */
[----:B------:R-:W4:Y:S04]  /*0580*/  LDG.E R18, desc[UR12][R2.64+0x1c] ;  /* 0x00001c0c02127981 */ /* 0x000f28000c1e1900 */
[----:B------:R-:W4:Y:S01]  /*0590*/  LDG.E R19, desc[UR12][R4.64+-0x4] ;  /* 0xfffffc0c04137981 */ /* 0x000f22000c1e1900 */
[----:B------:R-:W-:-:S03]  /*05a0*/  FFMA R27, R16, R17, R25 ;  /* 0x00000011101b7223 */ /* 0x000fc60000000019 */
[----:B------:R-:W5:Y:S04]  /*05b0*/  LDG.E R24, desc[UR12][R2.64+0x20] ;  /* 0x0000200c02187981 */ /* 0x000f68000c1e1900 */
[----:B------:R-:W5:Y:S04]  /*05c0*/  LDG.E R25, desc[UR12][R4.64] ;  /* 0x0000000c04197981 */ /* 0x000f68000c1e1900 */
[----:B------:R-:W5:Y:S04]  /*05d0*/  LDG.E R16, desc[UR12][R2.64+0x24] ;  /* 0x0000240c02107981 */ /* 0x000f68000c1e1900 */
[----:B------:R-:W5:Y:S04]  /*05e0*/  LDG.E R17, desc[UR12][R4.64+0x4] ;  /* 0x0000040c04117981 */ /* 0x000f68000c1e1900 */
[----:B------:R-:W5:Y:S01]  /*05f0*/  LDG.E R26, desc[UR12][R4.64+0x1c] ;  /* 0x00001c0c041a7981 */ /* 0x000f62000c1e1900 */
[----:B--2---:R-:W-:-:S03]  /*0600*/  FFMA R15, R14, R15, R27 ;  /* 0x0000000f0e0f7223 */ /* 0x004fc6000000001b */
[----:B------:R-:W2:Y:S04]  /*0610*/  LDG.E R14, desc[UR12][R4.64+0x8] ;  /* 0x0000080c040e7981 */ /* 0x000ea8000c1e1900 */
[----:B------:R-:W2:Y:S01]  /*0620*/  LDG.E R27, desc[UR12][R2.64+0x3c] ;  /* 0x00003c0c021b7981 */ /* 0x000ea2000c1e1900 */
[----:B---3--:R-:W-:-:S03]  /*0630*/  FFMA R23, R22, R23, R15 ;  /* 0x0000001716177223 */ /* 0x008fc6000000000f */
[----:B------:R-:W2:Y:S04]  /*0640*/  LDG.E R15, desc[UR12][R2.64+0x28] ;  /* 0x0000280c020f7981 */ /* 0x000ea8000c1e1900 */
[----:B------:R-:W3:Y:S01]  /*0650*/  LDG.E R22, desc[UR12][R2.64+0x30] ;  /* 0x0000300c02167981 */ /* 0x000ee2000c1e1900 */
[----:B----4-:R-:W-:-:S03]  /*0660*/  FFMA R23, R18, R19, R23 ;  /* 0x0000001312177223 */ /* 0x010fc60000000017 */
[----:B------:R-:W4:Y:S04]  /*0670*/  LDG.E R18, desc[UR12][R2.64+0x2c] ;  /* 0x00002c0c02127981 */ /* 0x000f28000c1e1900 */
[----:B------:R-:W4:Y:S01]  /*0680*/  LDG.E R19, desc[UR12][R4.64+0xc] ;  /* 0x00000c0c04137981 */ /* 0x000f22000c1e1900 */
[----:B-----5:R-:W-:-:S03]  /*0690*/  FFMA R25, R24, R25, R23 ;  /* 0x0000001918197223 */ /* 0x020fc60000000017 */
[----:B------:R-:W3:Y:S04]  /*06a0*/  LDG.E R23, desc[UR12][R4.64+0x10] ;  /* 0x0000100c04177981 */ /* 0x000ee8000c1e1900 */
[----:B------:R-:W5:Y:S01]  /*06b0*/  LDG.E R24, desc[UR12][R2.64+0x34] ;  /* 0x0000340c02187981 */ /* 0x000f62000c1e1900 */
[----:B------:R-:W-:-:S03]  /*06c0*/  FFMA R28, R16, R17, R25 ;  /* 0x00000011101c7223 */ /* 0x000fc60000000019 */
[----:B------:R-:W5:Y:S04]  /*06d0*/  LDG.E R25, desc[UR12][R4.64+0x14] ;  /* 0x0000140c04197981 */ /* 0x000f68000c1e1900 */
[----:B------:R-:W5:Y:S04]  /*06e0*/  LDG.E R16, desc[UR12][R2.64+0x38] ;  /* 0x0000380c02107981 */ /* 0x000f68000c1e1900 */
[----:B------:R-:W5:Y:S01]  /*06f0*/  LDG.E R17, desc[UR12][R4.64+0x18] ;  /* 0x0000180c04117981 */ /* 0x000f62000c1e1900 */
[----:B------:R-:W-:-:S04]  /*0700*/  IADD3 R12, PT, PT, R12, 0x10, RZ ;  /* 0x000000100c0c7810 */ /* 0x000fc80007ffe0ff */
[----:B------:R-:W-:Y:S01]  /*0710*/  ISETP.NE.AND P0, PT, R12, RZ, PT ;  /* 0x000000ff0c00720c */ /* 0x000fe20003f05270 */
[----:B------:R-:W-:Y:S01]  /*0720*/  UIADD3 UR6, UPT, UPT, UR6, 0x10, URZ ;  /* 0x0000001006067890 */ /* 0x000fe2000fffe0ff */
[----:B------:R-:W-:Y:S01]  /*0730*/  IADD3 R13, PT, PT, R13, 0x10, RZ ;  /* 0x000000100d0d7810 */ /* 0x000fe20007ffe0ff */
[----:B--2---:R-:W-:-:S04]  /*0740*/  FFMA R15, R15, R14, R28 ;  /* 0x0000000e0f0f7223 */ /* 0x004fc8000000001c */
[----:B----4-:R-:W-:-:S04]  /*0750*/  FFMA R15, R18, R19, R15 ;  /* 0x00000013120f7223 */ /* 0x010fc8000000000f */
[----:B---3--:R-:W-:-:S04]  /*0760*/  FFMA R15, R22, R23, R15 ;  /* 0x00000017160f7223 */ /* 0x008fc8000000000f */
[----:B-----5:R-:W-:-:S04]  /*0770*/  FFMA R15, R24, R25, R15 ;  /* 0x00000019180f7223 */ /* 0x020fc8000000000f */
[----:B------:R-:W-:-:S04]  /*0780*/  FFMA R15, R16, R17, R15 ;  /* 0x00000011100f7223 */ /* 0x000fc8000000000f */
[----:B------:R-:W-:Y:S01]  /*0790*/  FFMA R14, R27, R26, R15 ;  /* 0x0000001a1b0e7223 */ /* 0x000fe2000000000f */
[----:B------:R-:W-:Y:S06]  /*07a0*/  @P0 BRA `(.L_x_2) ;  /* 0xfffffffc00140947 */ /* 0x000fec000383ffff */
[----:B------:R-:W-:-:S07]  /*07b0*/  MOV R13, R8 ;  /* 0x00000008000d7202 */ /* 0x000fce0000000f00 */
.L_x_1:
[----:B------:R-:W-:-:S13]  /*07c0*/  ISETP.NE.AND P0, PT, R20, RZ, PT ;  /* 0x000000ff1400720c */ /* 0x000fda0003f05270 */
[----:B------:R-:W-:Y:S05]  /*07d0*/  @!P0 BRA `(.L_x_3) ;  /* 0x0000000400388947 */ /* 0x000fea0003800000 */
[----:B------:R-:W-:Y:S02]  /*07e0*/  IADD3 R2, PT, PT, R20, -0x1, RZ ;  /* 0xffffffff14027810 */ /* 0x000fe40007ffe0ff */
[----:B------:R-:W-:Y:S02]  /*07f0*/  ISETP.NE.AND P1, PT, R21, RZ, PT ;  /* 0x000000ff1500720c */ /* 0x000fe40003f25270 */
[----:B------:R-:W-:-:S13]  /*0800*/  ISETP.GE.U32.AND P0, PT, R2, 0x7, PT ;  /* 0x000000070200780c */ /* 0x000fda0003f06070 */
[----:B------:R-:W-:Y:S05]  /*0810*/  @!P0 BRA `(.L_x_4) ;  /* 0x00000000007c8947 */ /* 0x000fea0003800000 */
[----:B------:R-:W0:Y:S01]  /*0820*/  LDC.64 R2, c[0x0][0x380] ;  /* 0x0000e000ff027b82 */ /* 0x000e220000000a00 */
[----:B------:R-:W-:Y:S02]  /*0830*/  IADD3 R15, PT, PT, R6, R13, RZ ;  /* 0x0000000d060f7210 */ /* 0x000fe40007ffe0ff */
[----:B------:R-:W-:-:S05]  /*0840*/  IADD3 R17, PT, PT, R13, UR11, RZ ;  /* 0x0000000b0d117c10 */ /* 0x000fca000fffe0ff */
[----:B------:R-:W1:Y:S01]  /*0850*/  LDC.64 R4, c[0x0][0x388] ;  /* 0x0000e200ff047b82 */ /* 0x000e620000000a00 */
[----:B0-----:R-:W-:-:S05]  /*0860*/  IMAD.WIDE R2, R15, 0x4, R2 ;  /* 0x000000040f027825 */ /* 0x001fca00078e0202 */
[----:B------:R-:W2:Y:S01]  /*0870*/  LDG.E R23, desc[UR12][R2.64] ;  /* 0x0000000c02177981 */ /* 0x000ea2000c1e1900 */
[----:B-1----:R-:W-:-:S03]  /*0880*/  IMAD.WIDE R4, R17, 0x4, R4 ;  /* 0x0000000411047825 */ /* 0x002fc600078e0204 */
[----:B------:R-:W3:Y:S04]  /*0890*/  LDG.E R12, desc[UR12][R2.64+0x4] ;  /* 0x0000040c020c7981 */ /* 0x000ee8000c1e1900 */
[----:B------:R-:W2:Y:S04]  /*08a0*/  LDG.E R22, desc[UR12][R4.64] ;  /* 0x0000000c04167981 */ /* 0x000ea8000c1e1900 */
[----:B------:R-:W3:Y:S04]  /*08b0*/  LDG.E R15, desc[UR12][R4.64+0x4] ;  /* 0x0000040c040f7981 */ /* 0x000ee8000c1e1900 */
[----:B------:R-:W4:Y:S04]  /*08c0*/  LDG.E R16, desc[UR12][R2.64+0x8] ;  /* 0x0000080c02107981 */ /* 0x000f28000c1e1900 */
[----:B------:R-:W4:Y:S04]  /*08d0*/  LDG.E R17, desc[UR12][R4.64+0x8] ;  /* 0x0000080c04117981 */ /* 0x000f28000c1e1900 */
[----:B------:R-:W5:Y:S04]  /*08e0*/  LDG.E R18, desc[UR12][R2.64+0xc] ;  /* 0x00000c0c02127981 */ /* 0x000f68000c1e1900 */
[----:B------:R-:W5:Y:S04]  /*08f0*/  LDG.E R19, desc[UR12][R4.64+0xc] ;  /* 0x00000c0c04137981 */ /* 0x000f68000c1e1900 */
[----:B------:R-:W5:Y:S04]  /*0900*/  LDG.E R24, desc[UR12][R4.64+0x10] ;  /* 0x0000100c04187981 */ /* 0x000f68000c1e1900 */
[----:B------:R-:W5:Y:S04]  /*0910*/  LDG.E R29, desc[UR12][R4.64+0x14] ;  /* 0x0000140c041d7981 */ /* 0x000f68000c1e1900 */
[----:B------:R-:W5:Y:S04]  /*0920*/  LDG.E R27, desc[UR12][R4.64+0x18] ;  /* 0x0000180c041b7981 */ /* 0x000f68000c1e1900 */
[----:B------:R-:W5:Y:S04]  /*0930*/  LDG.E R25, desc[UR12][R2.64+0x1c] ;  /* 0x00001c0c02197981 */ /* 0x000f68000c1e1900 */
[----:B------:R-:W5:Y:S01]  /*0940*/  LDG.E R26, desc[UR12][R4.64+0x1c] ;  /* 0x00001c0c041a7981 */ /* 0x000f62000c1e1900 */
[----:B--2---:R-:W-:-:S03]  /*0950*/  FFMA R28, R23, R22, R14 ;  /* 0x00000016171c7223 */ /* 0x004fc6000000000e */
[----:B------:R-:W2:Y:S04]  /*0960*/  LDG.E R23, desc[UR12][R2.64+0x10] ;  /* 0x0000100c02177981 */ /* 0x000ea8000c1e1900 */
[----:B------:R-:W2:Y:S04]  /*0970*/  LDG.E R22, desc[UR12][R2.64+0x14] ;  /* 0x0000140c02167981 */ /* 0x000ea8000c1e1900 */
[----:B------:R-:W2:Y:S01]  /*0980*/  LDG.E R14, desc[UR12][R2.64+0x18] ;  /* 0x0000180c020e7981 */ /* 0x000ea2000c1e1900 */
[----:B---3--:R-:W-:-:S04]  /*0990*/  FFMA R15, R12, R15, R28 ;  /* 0x0000000f0c0f7223 */ /* 0x008fc8000000001c */
[----:B----4-:R-:W-:-:S04]  /*09a0*/  FFMA R15, R16, R17, R15 ;  /* 0x00000011100f7223 */ /* 0x010fc8000000000f */
[----:B-----5:R-:W-:Y:S01]  /*09b0*/  FFMA R18, R18, R19, R15 ;  /* 0x0000001312127223 */ /* 0x020fe2000000000f */
[----:B------:R-:W-:-:S03]  /*09c0*/  IADD3 R13, PT, PT, R13, 0x8, RZ ;  /* 0x000000080d0d7810 */ /* 0x000fc60007ffe0ff */
[----:B--2---:R-:W-:-:S04]  /*09d0*/  FFMA R23, R23, R24, R18 ;  /* 0x0000001817177223 */ /* 0x004fc80000000012 */
[----:B------:R-:W-:-:S04]  /*09e0*/  FFMA R23, R22, R29, R23 ;  /* 0x0000001d16177223 */ /* 0x000fc80000000017 */
[----:B------:R-:W-:-:S04]  /*09f0*/  FFMA R14, R14, R27, R23 ;  /* 0x0000001b0e0e7223 */ /* 0x000fc80000000017 */
[----:B------:R-:W-:-:S07]  /*0a00*/  FFMA R14, R25, R26, R14 ;  /* 0x0000001a190e7223 */ /* 0x000fce000000000e */
.L_x_4:
        /* <DEDUP_REMOVED lines=14> */
[----:B------:R-:W4:Y:S04]  /*0af0*/  LDG.E R17, desc[UR12][R4.64+0x4] ;  /* 0x0000040c04117981 */ /* 0x000f28000c1e1900 */
[----:B------:R-:W4:Y:S04]  /*0b00*/  LDG.E R16, desc[UR12][R2.64+0x4] ;  /* 0x0000040c02107981 */ /* 0x000f28000c1e1900 */
[----:B------:R-:W3:Y:S04]  /*0b10*/  LDG.E R18, desc[UR12][R2.64+0x8] ;  /* 0x0000080c02127981 */ /* 0x000ee8000c1e1900 */
[----:B------:R-:W5:Y:S04]  /*0b20*/  LDG.E R23, desc[UR12][R4.64+0xc] ;  /* 0x00000c0c04177981 */ /* 0x000f68000c1e1900 */
[----:B------:R-:W5:Y:S01]  /*0b30*/  LDG.E R22, desc[UR12][R2.64+0xc] ;  /* 0x00000c0c02167981 */ /* 0x000f62000c1e1900 */
[----:B------:R-:W-:Y:S01]  /*0b40*/  IADD3 R13, PT, PT, R13, 0x4, RZ ;  /* 0x000000040d0d7810 */ /* 0x000fe20007ffe0ff */
[----:B--2---:R-:W-:-:S04]  /*0b50*/  FFMA R12, R15, R12, R14 ;  /* 0x0000000c0f0c7223 */ /* 0x004fc8000000000e */
[----:B----4-:R-:W-:-:S04]  /*0b60*/  FFMA R12, R17, R16, R12 ;  /* 0x00000010110c7223 */ /* 0x010fc8000000000c */
[----:B---3--:R-:W-:-:S04]  /*0b70*/  FFMA R12, R19, R18, R12 ;  /* 0x00000012130c7223 */ /* 0x008fc8000000000c */
[----:B-----5:R-:W-:-:S07]  /*0b80*/  FFMA R14, R23, R22, R12 ;  /* 0x00000016170e7223 */ /* 0x020fce000000000c */
.L_x_5:
[----:B------:R-:W-:Y:S05]  /*0b90*/  @!P1 BRA `(.L_x_3) ;  /* 0x0000000000489947 */ /* 0x000fea0003800000 */
[----:B------:R-:W0:Y:S01]  /*0ba0*/  LDC.64 R4, c[0x0][0x380] ;  /* 0x0000e000ff047b82 */ /* 0x000e220000000a00 */
[----:B------:R-:W-:Y:S02]  /*0bb0*/  IADD3 R15, PT, PT, R6, R13, RZ ;  /* 0x0000000d060f7210 */ /* 0x000fe40007ffe0ff */
[----:B------:R-:W-:-:S05]  /*0bc0*/  IADD3 R13, PT, PT, R13, UR11, RZ ;  /* 0x0000000b0d0d7c10 */ /* 0x000fca000fffe0ff */
[----:B------:R-:W1:Y:S01]  /*0bd0*/  LDC.64 R2, c[0x0][0x388] ;  /* 0x0000e200ff027b82 */ /* 0x000e620000000a00 */
[----:B0-----:R-:W-:-:S04]  /*0be0*/  IMAD.WIDE R4, R15, 0x4, R4 ;  /* 0x000000040f047825 */ /* 0x001fc800078e0204 */
[----:B-1----:R-:W-:Y:S02]  /*0bf0*/  IMAD.WIDE R2, R13, 0x4, R2 ;  /* 0x000000040d027825 */ /* 0x002fe400078e0202 */
[----:B------:R-:W2:Y:S04]  /*0c00*/  LDG.E R13, desc[UR12][R4.64] ;  /* 0x0000000c040d7981 */ /* 0x000ea8000c1e1900 */
[----:B------:R-:W2:Y:S01]  /*0c10*/  LDG.E R6, desc[UR12][R2.64] ;  /* 0x0000000c02067981 */ /* 0x000ea2000c1e1900 */
[----:B------:R-:W-:Y:S01]  /*0c20*/  ISETP.NE.AND P0, PT, R9, 0x1, PT ;  /* 0x000000010900780c */ /* 0x000fe20003f05270 */
[----:B--2---:R-:W-:-:S12]  /*0c30*/  FFMA R14, R13, R6, R14 ;  /* 0x000000060d0e7223 */ /* 0x004fd8000000000e */
[----:B------:R-:W-:Y:S05]  /*0c40*/  @!P0 BRA `(.L_x_3) ;  /* 0x00000000001c8947 */ /* 0x000fea0003800000 */
[----:B------:R-:W-:Y:S01]  /*0c50*/  ISETP.NE.AND P0, PT, R9, 0x2, PT ;  /* 0x000000020900780c */ /* 0x000fe20003f05270 */
[----:B------:R-:W2:Y:S04]  /*0c60*/  LDG.E R13, desc[UR12][R4.64+0x4] ;  /* 0x0000040c040d7981 */ /* 0x000ea8000c1e1900 */
[----:B------:R-:W2:Y:S08]  /*0c70*/  LDG.E R6, desc[UR12][R2.64+0x4] ;  /* 0x0000040c02067981 */ /* 0x000eb0000c1e1900 */
[----:B------:R-:W3:Y:S04]  /*0c80*/  @P0 LDG.E R15, desc[UR12][R4.64+0x8] ;  /* 0x0000080c040f0981 */ /* 0x000ee8000c1e1900 */
[----:B------:R-:W3:Y:S01]  /*0c90*/  @P0 LDG.E R12, desc[UR12][R2.64+0x8] ;  /* 0x0000080c020c0981 */ /* 0x000ee2000c1e1900 */
[----:B--2---:R-:W-:-:S04]  /*0ca0*/  FFMA R14, R13, R6, R14 ;  /* 0x000000060d0e7223 */ /* 0x004fc8000000000e */
[----:B---3--:R-:W-:-:S07]  /*0cb0*/  @P0 FFMA R14, R15, R12, R14 ;  /* 0x0000000c0f0e0223 */ /* 0x008fce000000000e */
.L_x_3:
[----:B------:R-:W-:Y:S05]  /*0cc0*/  BRA.U UP2, `(.L_x_6) ;  /* 0xfffffff502947547 */ /* 0x000fea000b83ffff */
[----:B------:R-:W-:Y:S05]  /*0cd0*/  BRA.U UP1, `(.L_x_7) ;  /* 0xfffffff501707547 */ /* 0x000fea000b83ffff */
.L_x_0:
[----:B------:R-:W0:Y:S01]  /*0ce0*/  LDCU UR4, c[0x0][0x3a8] ;  /* 0x00007500ff0477ac */ /* 0x000e220008000800 */
[----:B------:R-:W1:Y:S08]  /*0cf0*/  LDC.64 R4, c[0x0][0x3b0] ;  /* 0x0000ec00ff047b82 */ /* 0x000e700000000a00 */
[----:B------:R-:W2:Y:S01]  /*0d00*/  LDC.64 R2, c[0x0][0x390] ;  /* 0x0000e400ff027b82 */ /* 0x000ea20000000a00 */
[----:B0-----:R-:W-:-:S06]  /*0d10*/  UIMAD UR4, UR7, UR4, UR8 ;  /* 0x00000004070472a4 */ /* 0x001fcc000f8e0208 */
[----:B-1----:R-:W-:-:S04]  /*0d20*/  IMAD R7, R4, UR4, R7 ;  /* 0x0000000404077c24 */ /* 0x002fc8000f8e0207 */
[----:B------:R-:W-:-:S04]  /*0d30*/  IMAD R7, R7, R5, R0 ;  /* 0x0000000507077224 */ /* 0x000fc800078e0200 */
[----:B--2---:R-:W-:-:S05]  /*0d40*/  IMAD.WIDE R2, R7, 0x4, R2 ;  /* 0x0000000407027825 */ /* 0x004fca00078e0202 */
[----:B------:R-:W-:Y:S01]  /*0d50*/  STG.E desc[UR12][R2.64], R14 ;  /* 0x0000000e02007986 */ /* 0x000fe2000c10190c */
[----:B------:R-:W-:Y:S05]  /*0d60*/  EXIT ;  /* 0x000000000000794d */ /* 0x000fea0003800000 */
.L_x_8:
[----:B------:R-:W-:-:S00]  /*0d70*/  BRA `(.L_x_8) ;  /* 0xfffffffc00fc7947 */ /* 0x000fc0000383ffff */
[----:B------:R-:W-:-:S00]  /*0d80*/  NOP ;  /* 0x0000000000007918 */ /* 0x000fc00000000000 */
[----:B------:R-:W-:-:S00]  /*0d90*/  NOP ;  /* 0x0000000000007918 */ /* 0x000fc00000000000 */
[----:B------:R-:W-:-:S00]  /*0da0*/  NOP ;  /* 0x0000000000007918 */ /* 0x000fc00000000000 */
[----:B------:R-:W-:-:S00]  /*0db0*/  NOP ;  /* 0x0000000000007918 */ /* 0x000fc00000000000 */
[----:B------:R-:W-:-:S00]  /*0dc0*/  NOP ;  /* 0x0000000000007918 */ /* 0x000fc00000000000 */
[----:B------:R-:W-:-:S00]  /*0dd0*/  NOP ;  /* 0x0000000000007918 */ /* 0x000fc00000000000 */
[----:B------:R-:W-:-:S00]  /*0de0*/  NOP ;  /* 0x0000000000007918 */ /* 0x000fc00000000000 */
[----:B------:R-:W-:-:S00]  /*0df0*/  NOP ;  /* 0x0000000000007918 */ /* 0x000fc00000000000 */
.L_x_9:


//--------------------- .nv.shared.reserved.0     --------------------------
	.section	.nv.shared.reserved.0,"aw",@nobits
	.weak		__nv_reservedSMEM_offset_0_alias
	.size		__nv_reservedSMEM_offset_0_alias, 0, 64
	.other		__nv_reservedSMEM_offset_0_alias,@"STO_CUDA_RESERVED_SHARED STV_DEFAULT"
__nv_reservedSMEM_offset_0_alias:
	.zero		0
	.zero		64


//--------------------- .nv.constant0._Z12conv2dKernelPfS_S_iiiiiiii --------------------------
	.section	.nv.constant0._Z12conv2dKernelPfS_S_iiiiiiii,"a",@progbits
	.sectionflags	@""
	.align	4
.nv.constant0._Z12conv2dKernelPfS_S_iiiiiiii:
	.zero		952


//--------------------- SYMBOLS --------------------------

	.type		.nv.reservedSmem.offset0,@object
	.size		.nv.reservedSmem.offset0,0x4
